//
// Generated by NVIDIA NVVM Compiler
//
// Compiler Build ID: CL-36424714
// Cuda compilation tools, release 13.0, V13.0.88
// Based on NVVM 20.0.0
//

.version 9.0
.target sm_100
.address_size 64

	// .globl	_Z22compute_mandelbrot_gpuddddiiPh

.visible .entry _Z22compute_mandelbrot_gpuddddiiPh(
	.param .f64 _Z22compute_mandelbrot_gpuddddiiPh_param_0,
	.param .f64 _Z22compute_mandelbrot_gpuddddiiPh_param_1,
	.param .f64 _Z22compute_mandelbrot_gpuddddiiPh_param_2,
	.param .f64 _Z22compute_mandelbrot_gpuddddiiPh_param_3,
	.param .u32 _Z22compute_mandelbrot_gpuddddiiPh_param_4,
	.param .u32 _Z22compute_mandelbrot_gpuddddiiPh_param_5,
	.param .u64 .ptr .align 1 _Z22compute_mandelbrot_gpuddddiiPh_param_6
)
{
	.local .align 4 .b8 	__local_depot0[204];
	.reg .b64 	%SP;
	.reg .b64 	%SPL;
	.reg .pred 	%p<8>;
	.reg .b16 	%rs<2>;
	.reg .b32 	%r<71>;
	.reg .b64 	%rd<11>;
	.reg .b64 	%fd<29>;

	mov.u64 	%SPL, __local_depot0;
	ld.param.f64 	%fd11, [_Z22compute_mandelbrot_gpuddddiiPh_param_0];
	ld.param.f64 	%fd12, [_Z22compute_mandelbrot_gpuddddiiPh_param_1];
	ld.param.f64 	%fd13, [_Z22compute_mandelbrot_gpuddddiiPh_param_2];
	ld.param.f64 	%fd14, [_Z22compute_mandelbrot_gpuddddiiPh_param_3];
	ld.param.u32 	%r8, [_Z22compute_mandelbrot_gpuddddiiPh_param_4];
	ld.param.u32 	%r7, [_Z22compute_mandelbrot_gpuddddiiPh_param_5];
	ld.param.u64 	%rd3, [_Z22compute_mandelbrot_gpuddddiiPh_param_6];
	cvta.to.global.u64 	%rd1, %rd3;
	add.u64 	%rd2, %SPL, 0;
	mov.u32 	%r9, %tid.x;
	mov.u32 	%r10, %ntid.x;
	mov.u32 	%r11, %ctaid.x;
	mad.lo.s32 	%r1, %r10, %r11, %r9;
	mov.u32 	%r12, %tid.y;
	mov.u32 	%r13, %ntid.y;
	mov.u32 	%r14, %ctaid.y;
	mad.lo.s32 	%r15, %r13, %r14, %r12;
	mov.b32 	%r16, 66;
	st.local.u32 	[%rd2], %r16;
	mov.b32 	%r17, 30;
	st.local.u32 	[%rd2+4], %r17;
	mov.b32 	%r18, 15;
	st.local.u32 	[%rd2+8], %r18;
	mov.b32 	%r19, 25;
	st.local.u32 	[%rd2+12], %r19;
	mov.b32 	%r20, 7;
	st.local.u32 	[%rd2+16], %r20;
	mov.b32 	%r21, 26;
	st.local.u32 	[%rd2+20], %r21;
	mov.b32 	%r22, 9;
	st.local.u32 	[%rd2+24], %r22;
	mov.b32 	%r23, 1;
	st.local.u32 	[%rd2+28], %r23;
	mov.b32 	%r24, 47;
	st.local.u32 	[%rd2+32], %r24;
	mov.b32 	%r25, 4;
	st.local.u32 	[%rd2+36], %r25;
	st.local.u32 	[%rd2+40], %r25;
	mov.b32 	%r26, 73;
	st.local.u32 	[%rd2+44], %r26;
	mov.b32 	%r27, 0;
	st.local.u32 	[%rd2+48], %r27;
	st.local.u32 	[%rd2+52], %r20;
	mov.b32 	%r28, 100;
	st.local.u32 	[%rd2+56], %r28;
	mov.b32 	%r29, 12;
	st.local.u32 	[%rd2+60], %r29;
	mov.b32 	%r30, 44;
	st.local.u32 	[%rd2+64], %r30;
	mov.b32 	%r31, 138;
	st.local.u32 	[%rd2+68], %r31;
	mov.b32 	%r32, 24;
	st.local.u32 	[%rd2+72], %r32;
	mov.b32 	%r33, 82;
	st.local.u32 	[%rd2+76], %r33;
	mov.b32 	%r34, 177;
	st.local.u32 	[%rd2+80], %r34;
	mov.b32 	%r35, 57;
	st.local.u32 	[%rd2+84], %r35;
	mov.b32 	%r36, 125;
	st.local.u32 	[%rd2+88], %r36;
	mov.b32 	%r37, 209;
	st.local.u32 	[%rd2+92], %r37;
	mov.b32 	%r38, 134;
	st.local.u32 	[%rd2+96], %r38;
	mov.b32 	%r39, 181;
	st.local.u32 	[%rd2+100], %r39;
	mov.b32 	%r40, 229;
	st.local.u32 	[%rd2+104], %r40;
	mov.b32 	%r41, 211;
	st.local.u32 	[%rd2+108], %r41;
	mov.b32 	%r42, 236;
	st.local.u32 	[%rd2+112], %r42;
	mov.b32 	%r43, 248;
	st.local.u32 	[%rd2+116], %r43;
	mov.b32 	%r44, 241;
	st.local.u32 	[%rd2+120], %r44;
	mov.b32 	%r45, 233;
	st.local.u32 	[%rd2+124], %r45;
	mov.b32 	%r46, 191;
	st.local.u32 	[%rd2+128], %r46;
	st.local.u32 	[%rd2+132], %r43;
	mov.b32 	%r47, 201;
	st.local.u32 	[%rd2+136], %r47;
	mov.b32 	%r48, 95;
	st.local.u32 	[%rd2+140], %r48;
	mov.b32 	%r49, 255;
	st.local.u32 	[%rd2+144], %r49;
	mov.b32 	%r50, 170;
	st.local.u32 	[%rd2+148], %r50;
	st.local.u32 	[%rd2+152], %r27;
	mov.b32 	%r51, 204;
	st.local.u32 	[%rd2+156], %r51;
	mov.b32 	%r52, 128;
	st.local.u32 	[%rd2+160], %r52;
	st.local.u32 	[%rd2+164], %r27;
	mov.b32 	%r53, 153;
	st.local.u32 	[%rd2+168], %r53;
	mov.b32 	%r54, 87;
	st.local.u32 	[%rd2+172], %r54;
	st.local.u32 	[%rd2+176], %r27;
	mov.b32 	%r55, 106;
	st.local.u32 	[%rd2+180], %r55;
	mov.b32 	%r56, 52;
	st.local.u32 	[%rd2+184], %r56;
	mov.b32 	%r57, 3;
	st.local.u32 	[%rd2+188], %r57;
	max.s32 	%r58, %r1, %r15;
	setp.ge.s32 	%p1, %r58, %r8;
	@%p1 bra 	$L__BB0_7;
	cvt.rn.f64.u32 	%fd15, %r15;
	fma.rn.f64 	%fd16, %fd11, %fd15, %fd14;
	abs.f64 	%fd17, %fd16;
	mul.f64 	%fd18, %fd11, 0d3FE0000000000000;
	setp.lt.f64 	%p2, %fd17, %fd18;
	selp.f64 	%fd1, 0d0000000000000000, %fd16, %p2;
	cvt.rn.f64.s32 	%fd19, %r1;
	fma.rn.f64 	%fd2, %fd12, %fd19, %fd13;
	setp.lt.s32 	%p3, %r7, 1;
	mov.b32 	%r70, 0;
	@%p3 bra 	$L__BB0_4;
	mov.f64 	%fd25, 0d0000000000000000;
	mov.b32 	%r70, 0;
	mov.f64 	%fd26, %fd25;
	mov.f64 	%fd27, %fd25;
	mov.f64 	%fd28, %fd25;
$L__BB0_3:
	add.f64 	%fd21, %fd28, %fd28;
	fma.rn.f64 	%fd27, %fd21, %fd27, %fd1;
	sub.f64 	%fd22, %fd26, %fd25;
	add.f64 	%fd28, %fd2, %fd22;
	mul.f64 	%fd26, %fd28, %fd28;
	mul.f64 	%fd25, %fd27, %fd27;
	add.s32 	%r70, %r70, 1;
	setp.lt.s32 	%p4, %r70, %r7;
	add.f64 	%fd23, %fd26, %fd25;
	setp.lt.f64 	%p5, %fd23, 0d4010000000000000;
	and.pred  	%p6, %p4, %p5;
	@%p6 bra 	$L__BB0_3;
$L__BB0_4:
	setp.ne.s32 	%p7, %r70, %r7;
	@%p7 bra 	$L__BB0_6;
	mad.lo.s32 	%r67, %r8, %r15, %r1;
	mul.lo.s32 	%r68, %r67, 3;
	cvt.s64.s32 	%rd9, %r68;
	add.s64 	%rd10, %rd1, %rd9;
	mov.b16 	%rs1, 16;
	st.global.u8 	[%rd10], %rs1;
	st.global.u8 	[%rd10+1], %rs1;
	st.global.u8 	[%rd10+2], %rs1;
	bra.uni 	$L__BB0_7;
$L__BB0_6:
	and.b32  	%r61, %r70, 15;
	mul.wide.u32 	%rd5, %r61, 12;
	add.s64 	%rd6, %rd2, %rd5;
	ld.local.u32 	%r62, [%rd6];
	mad.lo.s32 	%r63, %r8, %r15, %r1;
	mul.lo.s32 	%r64, %r63, 3;
	cvt.s64.s32 	%rd7, %r64;
	add.s64 	%rd8, %rd1, %rd7;
	st.global.u8 	[%rd8], %r62;
	ld.local.u32 	%r65, [%rd6+4];
	st.global.u8 	[%rd8+1], %r65;
	ld.local.u32 	%r66, [%rd6+8];
	st.global.u8 	[%rd8+2], %r66;
$L__BB0_7:
	ret;

}


// ===== COMPILED SASS (sm_100) =====

	.target	sm_100

	.elftype	@"ET_EXEC"


//--------------------- .note.nv.tkinfo           --------------------------
	.section	.note.nv.tkinfo,"",@"SHT_NOTE"
	.sectionflags	@"SHF_NOTE_NV_TKINFO"
	.tkinfo
        /*0018*/ 	.word	0x00000002
        /*0030*/ 	.string	""
        /*0030*/ 	.string	"ptxas"
        /*0030*/ 	.string	"Cuda compilation tools, release 13.0, V13.0.88"
        /*0030*/ 	.string	"Build cuda_13.0.r13.0/compiler.36424714_0"
        /*0030*/ 	.string	"-arch sm_100 -m 64 "



//--------------------- .note.nv.cuinfo           --------------------------
	.section	.note.nv.cuinfo,"",@"SHT_NOTE"
	.sectionflags	@"SHF_NOTE_NV_CUINFO"
        /*0018*/ 	.short	0x0002
        /*001a*/ 	.short	0x0064
        /*001c*/ 	.short	0x0082
	.zero		2


//--------------------- .nv.info                  --------------------------
	.section	.nv.info,"",@"SHT_CUDA_INFO"
	.align	4


	//----- nvinfo : EIATTR_REGCOUNT
	.align		4
        /*0000*/ 	.byte	0x04, 0x2f
        /*0002*/ 	.short	(.L_1 - .L_0)
	.align		4
.L_0:
        /*0004*/ 	.word	index@(_Z22compute_mandelbrot_gpuddddiiPh)
        /*0008*/ 	.word	0x00000014


	//----- nvinfo : EIATTR_FRAME_SIZE
	.align		4
.L_1:
        /*000c*/ 	.byte	0x04, 0x11
        /*000e*/ 	.short	(.L_3 - .L_2)
	.align		4
.L_2:
        /*0010*/ 	.word	index@(_Z22compute_mandelbrot_gpuddddiiPh)
        /*0014*/ 	.word	0x00000000


	//----- nvinfo : EIATTR_MIN_STACK_SIZE
	.align		4
.L_3:
        /*0018*/ 	.byte	0x04, 0x12
        /*001a*/ 	.short	(.L_5 - .L_4)
	.align		4
.L_4:
        /*001c*/ 	.word	index@(_Z22compute_mandelbrot_gpuddddiiPh)
        /*0020*/ 	.word	0x00000000
.L_5:


//--------------------- .nv.compat                --------------------------
	.section	.nv.compat,"",@"SHT_CUDA_COMPAT_INFO"
	.align	4
        /*0000*/ 	.byte	0x02, 0x09, 0x00, 0x00, 0x02, 0x02, 0x01, 0x00, 0x02, 0x05, 0x05, 0x00, 0x03, 0x07, 0x01, 0x01
        /*0010*/ 	.byte	0x02, 0x03, 0x00, 0x00, 0x02, 0x06, 0x01, 0x00, 0x04, 0x0b, 0x08, 0x00, 0x01, 0x00, 0x00, 0x00
        /*0020*/ 	.byte	0x00, 0x00, 0x00, 0x00


//--------------------- .nv.info._Z22compute_mandelbrot_gpuddddiiPh --------------------------
	.section	.nv.info._Z22compute_mandelbrot_gpuddddiiPh,"",@"SHT_CUDA_INFO"
	.sectionflags	@""
	.align	4


	//----- nvinfo : EIATTR_CUDA_API_VERSION
	.align		4
        /*0000*/ 	.byte	0x04, 0x37
        /*0002*/ 	.short	(.L_7 - .L_6)
.L_6:
        /*0004*/ 	.word	0x00000082


	//----- nvinfo : EIATTR_KPARAM_INFO
	.align		4
.L_7:
        /*0008*/ 	.byte	0x04, 0x17
        /*000a*/ 	.short	(.L_9 - .L_8)
.L_8:
        /*000c*/ 	.word	0x00000000
        /*0010*/ 	.short	0x0006
        /*0012*/ 	.short	0x0028
        /*0014*/ 	.byte	0x00, 0xf5, 0x21, 0x00


	//----- nvinfo : EIATTR_KPARAM_INFO
	.align		4
.L_9:
        /*0018*/ 	.byte	0x04, 0x17
        /*001a*/ 	.short	(.L_11 - .L_10)
.L_10:
        /*001c*/ 	.word	0x00000000
        /*0020*/ 	.short	0x0005
        /*0022*/ 	.short	0x0024
        /*0024*/ 	.byte	0x00, 0xf0, 0x11, 0x00


	//----- nvinfo : EIATTR_KPARAM_INFO
	.align		4
.L_11:
        /*0028*/ 	.byte	0x04, 0x17
        /*002a*/ 	.short	(.L_13 - .L_12)
.L_12:
        /*002c*/ 	.word	0x00000000
        /*0030*/ 	.short	0x0004
        /*0032*/ 	.short	0x0020
        /*0034*/ 	.byte	0x00, 0xf0, 0x11, 0x00


	//----- nvinfo : EIATTR_KPARAM_INFO
	.align		4
.L_13:
        /*0038*/ 	.byte	0x04, 0x17
        /*003a*/ 	.short	(.L_15 - .L_14)
.L_14:
        /*003c*/ 	.word	0x00000000
        /*0040*/ 	.short	0x0003
        /*0042*/ 	.short	0x0018
        /*0044*/ 	.byte	0x00, 0xf0, 0x21, 0x00


	//----- nvinfo : EIATTR_KPARAM_INFO
	.align		4
.L_15:
        /*0048*/ 	.byte	0x04, 0x17
        /*004a*/ 	.short	(.L_17 - .L_16)
.L_16:
        /*004c*/ 	.word	0x00000000
        /*0050*/ 	.short	0x0002
        /*0052*/ 	.short	0x0010
        /*0054*/ 	.byte	0x00, 0xf0, 0x21, 0x00


	//----- nvinfo : EIATTR_KPARAM_INFO
	.align		4
.L_17:
        /*0058*/ 	.byte	0x04, 0x17
        /*005a*/ 	.short	(.L_19 - .L_18)
.L_18:
        /*005c*/ 	.word	0x00000000
        /*0060*/ 	.short	0x0001
        /*0062*/ 	.short	0x0008
        /*0064*/ 	.byte	0x00, 0xf0, 0x21, 0x00


	//----- nvinfo : EIATTR_KPARAM_INFO
	.align		4
.L_19:
        /*0068*/ 	.byte	0x04, 0x17
        /*006a*/ 	.short	(.L_21 - .L_20)
.L_20:
        /*006c*/ 	.word	0x00000000
        /*0070*/ 	.short	0x0000
        /*0072*/ 	.short	0x0000
        /*0074*/ 	.byte	0x00, 0xf0, 0x21, 0x00


	//----- nvinfo : EIATTR_SPARSE_MMA_MASK
	.align		4
.L_21:
        /*0078*/ 	.byte	0x03, 0x50
        /*007a*/ 	.short	0x0000


	//----- nvinfo : EIATTR_MAXREG_COUNT
	.align		4
        /*007c*/ 	.byte	0x03, 0x1b
        /*007e*/ 	.short	0x00ff


	//----- nvinfo : EIATTR_MERCURY_ISA_VERSION
	.align		4
        /*0080*/ 	.byte	0x03, 0x5f
        /*0082*/ 	.short	0x0101


	//----- nvinfo : EIATTR_VRC_CTA_INIT_COUNT
	.align		4
        /*0084*/ 	.byte	0x02, 0x4a
	.zero		1
	.zero		1


	//----- nvinfo : EIATTR_EXIT_INSTR_OFFSETS
	.align		4
        /*0088*/ 	.byte	0x04, 0x1c
        /*008a*/ 	.short	(.L_23 - .L_22)


	//   ....[0]....
.L_22:
        /*008c*/ 	.word	0x000000c0


	//   ....[1]....
        /*0090*/ 	.word	0x000003b0


	//   ....[2]....
        /*0094*/ 	.word	0x00001140


	//----- nvinfo : EIATTR_CRS_STACK_SIZE
	.align		4
.L_23:
        /*0098*/ 	.byte	0x04, 0x1e
        /*009a*/ 	.short	(.L_25 - .L_24)
.L_24:
        /*009c*/ 	.word	0x00000000


	//----- nvinfo : EIATTR_CBANK_PARAM_SIZE
	.align		4
.L_25:
        /*00a0*/ 	.byte	0x03, 0x19
        /*00a2*/ 	.short	0x0030


	//----- nvinfo : EIATTR_PARAM_CBANK
	.align		4
        /*00a4*/ 	.byte	0x04, 0x0a
        /*00a6*/ 	.short	(.L_27 - .L_26)
	.align		4
.L_26:
        /*00a8*/ 	.word	index@(.nv.constant0._Z22compute_mandelbrot_gpuddddiiPh)
        /*00ac*/ 	.short	0x0380
        /*00ae*/ 	.short	0x0030


	//----- nvinfo : EIATTR_SW_WAR
	.align		4
.L_27:
        /*00b0*/ 	.byte	0x04, 0x36
        /*00b2*/ 	.short	(.L_29 - .L_28)
.L_28:
        /*00b4*/ 	.word	0x00000008
.L_29:


//--------------------- .nv.callgraph             --------------------------
	.section	.nv.callgraph,"",@"SHT_CUDA_CALLGRAPH"
	.align	4
	.sectionentsize	8
	.align		4
        /*0000*/ 	.word	0x00000000
	.align		4
        /*0004*/ 	.word	0xffffffff
	.align		4
        /*0008*/ 	.word	0x00000000
	.align		4
        /*000c*/ 	.word	0xfffffffe
	.align		4
        /*0010*/ 	.word	0x00000000
	.align		4
        /*0014*/ 	.word	0xfffffffd
	.align		4
        /*0018*/ 	.word	0x00000000
	.align		4
        /*001c*/ 	.word	0xfffffffc


//--------------------- .text._Z22compute_mandelbrot_gpuddddiiPh --------------------------
	.section	.text._Z22compute_mandelbrot_gpuddddiiPh,"ax",@progbits
	.align	128
        .global         _Z22compute_mandelbrot_gpuddddiiPh
        .type           _Z22compute_mandelbrot_gpuddddiiPh,@function
        .size           _Z22compute_mandelbrot_gpuddddiiPh,(.L_x_4 - _Z22compute_mandelbrot_gpuddddiiPh)
        .other          _Z22compute_mandelbrot_gpuddddiiPh,@"STO_CUDA_ENTRY STV_DEFAULT"
_Z22compute_mandelbrot_gpuddddiiPh:
.text._Z22compute_mandelbrot_gpuddddiiPh:
[----:B------:R-:W0:Y:S01]  /*0000*/  LDC R1, c[0x0][0x37c] ;  /* 0x0000df00ff017b82 */ /* 0x000e220000000800 */
[----:B------:R-:W1:Y:S01]  /*0010*/  S2R R0, SR_TID.X ;  /* 0x0000000000007919 */ /* 0x000e620000002100 */
[----:B------:R-:W1:Y:S01]  /*0020*/  LDCU UR4, c[0x0][0x360] ;  /* 0x00006c00ff0477ac */ /* 0x000e620008000800 */
[----:B------:R-:W1:Y:S01]  /*0030*/  S2R R3, SR_CTAID.X ;  /* 0x0000000000037919 */ /* 0x000e620000002500 */
[----:B------:R-:W2:Y:S01]  /*0040*/  LDCU UR5, c[0x0][0x364] ;  /* 0x00006c80ff0577ac */ /* 0x000ea20008000800 */
[----:B------:R-:W2:Y:S01]  /*0050*/  S2R R2, SR_TID.Y ;  /* 0x0000000000027919 */ /* 0x000ea20000002200 */
[----:B------:R-:W3:Y:S01]  /*0060*/  LDCU UR6, c[0x0][0x3a0] ;  /* 0x00007400ff0677ac */ /* 0x000ee20008000800 */
[----:B------:R-:W2:Y:S01]  /*0070*/  S2R R5, SR_CTAID.Y ;  /* 0x0000000000057919 */ /* 0x000ea20000002600 */
[----:B-1----:R-:W-:Y:S02]  /*0080*/  IMAD R0, R3, UR4, R0 ;  /* 0x0000000403007c24 */ /* 0x002fe4000f8e0200 */
[----:B--2---:R-:W-:-:S05]  /*0090*/  IMAD R3, R5, UR5, R2 ;  /* 0x0000000505037c24 */ /* 0x004fca000f8e0202 */
[----:B------:R-:W-:-:S04]  /*00a0*/  VIMNMX R2, PT, PT, R0, R3, !PT ;  /* 0x0000000300027248 */ /* 0x000fc80007fe0100 */
[----:B---3--:R-:W-:-:S13]  /*00b0*/  ISETP.GE.AND P0, PT, R2, UR6, PT ;  /* 0x0000000602007c0c */ /* 0x008fda000bf06270 */
[----:B0-----:R-:W-:Y:S05]  /*00c0*/  @P0 EXIT ;  /* 0x000000000000094d */ /* 0x001fea0003800000 */
[----:B------:R-:W0:Y:S01]  /*00d0*/  LDC.64 R6, c[0x0][0x380] ;  /* 0x0000e000ff067b82 */ /* 0x000e220000000a00 */
[----:B------:R-:W0:Y:S01]  /*00e0*/  LDCU.128 UR8, c[0x0][0x390] ;  /* 0x00007200ff0877ac */ /* 0x000e220008000c00 */
[----:B------:R-:W0:Y:S01]  /*00f0*/  I2F.F64.U32 R4, R3 ;  /* 0x0000000300047312 */ /* 0x000e220000201800 */
[----:B------:R-:W-:Y:S01]  /*0100*/  IMAD.MOV.U32 R2, RZ, RZ, RZ ;  /* 0x000000ffff027224 */ /* 0x000fe200078e00ff */
[----:B------:R-:W1:Y:S04]  /*0110*/  LDCU UR4, c[0x0][0x3a4] ;  /* 0x00007480ff0477ac */ /* 0x000e680008000800 */
[----:B------:R-:W2:Y:S02]  /*0120*/  LDC.64 R10, c[0x0][0x388] ;  /* 0x0000e200ff0a7b82 */ /* 0x000ea40000000a00 */
[----:B------:R-:W2:Y:S01]  /*0130*/  I2F.F64 R8, R0 ;  /* 0x0000000000087312 */ /* 0x000ea20000201c00 */
[----:B-1----:R-:W-:Y:S01]  /*0140*/  UISETP.GE.AND UP0, UPT, UR4, 0x1, UPT ;  /* 0x000000010400788c */ /* 0x002fe2000bf06270 */
[----:B0-----:R-:W-:-:S02]  /*0150*/  DFMA R4, R4, R6, UR10 ;  /* 0x0000000a04047e2b */ /* 0x001fc40008000006 */
[----:B------:R-:W-:Y:S02]  /*0160*/  DMUL R6, R6, 0.5 ;  /* 0x3fe0000006067828 */ /* 0x000fe40000000000 */
[----:B--2---:R-:W-:-:S06]  /*0170*/  DFMA R8, R8, R10, UR8 ;  /* 0x0000000808087e2b */ /* 0x004fcc000800000a */
[----:B------:R-:W-:-:S06]  /*0180*/  DSETP.GEU.AND P0, PT, |R4|, R6, PT ;  /* 0x000000060400722a */ /* 0x000fcc0003f0e200 */
[----:B------:R-:W-:Y:S02]  /*0190*/  FSEL R14, R4, RZ, P0 ;  /* 0x000000ff040e7208 */ /* 0x000fe40000000000 */
[----:B------:R-:W-:Y:S01]  /*01a0*/  FSEL R15, R5, RZ, P0 ;  /* 0x000000ff050f7208 */ /* 0x000fe20000000000 */
[----:B------:R-:W-:Y:S06]  /*01b0*/  BRA.U !UP0, `(.L_x_0) ;  /* 0x0000000108487547 */ /* 0x000fec000b800000 */
[----:B------:R-:W-:Y:S01]  /*01c0*/  BSSY.RECONVERGENT B0, `(.L_x_0) ;  /* 0x0000011000007945 */ /* 0x000fe20003800200 */
[----:B------:R-:W-:Y:S01]  /*01d0*/  IMAD.MOV.U32 R2, RZ, RZ, RZ ;  /* 0x000000ffff027224 */ /* 0x000fe200078e00ff */
[----:B------:R-:W-:Y:S02]  /*01e0*/  CS2R R4, SRZ ;  /* 0x0000000000047805 */ /* 0x000fe4000001ff00 */
[----:B------:R-:W-:Y:S02]  /*01f0*/  CS2R R6, SRZ ;  /* 0x0000000000067805 */ /* 0x000fe4000001ff00 */
[----:B------:R-:W-:Y:S02]  /*0200*/  CS2R R10, SRZ ;  /* 0x00000000000a7805 */ /* 0x000fe4000001ff00 */
[----:B------:R-:W-:-:S07]  /*0210*/  CS2R R12, SRZ ;  /* 0x00000000000c7805 */ /* 0x000fce000001ff00 */
.L_x_1:
[----:B------:R-:W-:Y:S01]  /*0220*/  DADD R6, R6, -R4 ;  /* 0x0000000006067229 */ /* 0x000fe20000000804 */
[----:B------:R-:W-:Y:S01]  /*0230*/  VIADD R2, R2, 0x1 ;  /* 0x0000000102027836 */ /* 0x000fe20000000000 */
[----:B------:R-:W-:-:S04]  /*0240*/  DADD R4, R12, R12 ;  /* 0x000000000c047229 */ /* 0x000fc8000000000c */
[----:B------:R-:W-:Y:S02]  /*0250*/  ISETP.GE.AND P0, PT, R2, UR4, PT ;  /* 0x0000000402007c0c */ /* 0x000fe4000bf06270 */
[----:B------:R-:W-:Y:S02]  /*0260*/  DADD R12, R8, R6 ;  /* 0x00000000080c7229 */ /* 0x000fe40000000006 */
[----:B------:R-:W-:-:S06]  /*0270*/  DFMA R10, R4, R10, R14 ;  /* 0x0000000a040a722b */ /* 0x000fcc000000000e */
[----:B------:R-:W-:Y:S02]  /*0280*/  DMUL R6, R12, R12 ;  /* 0x0000000c0c067228 */ /* 0x000fe40000000000 */
[----:B------:R-:W-:-:S08]  /*0290*/  DMUL R4, R10, R10 ;  /* 0x0000000a0a047228 */ /* 0x000fd00000000000 */
[----:B------:R-:W-:-:S08]  /*02a0*/  DADD R16, R6, R4 ;  /* 0x0000000006107229 */ /* 0x000fd00000000004 */
[----:B------:R-:W-:-:S14]  /*02b0*/  DSETP.LT.AND P1, PT, R16, 4, PT ;  /* 0x401000001000742a */ /* 0x000fdc0003f21000 */
[----:B------:R-:W-:Y:S05]  /*02c0*/  @!P0 BRA P1, `(.L_x_1) ;  /* 0xfffffffc00d48947 */ /* 0x000fea000083ffff */
[----:B------:R-:W-:Y:S05]  /*02d0*/  BSYNC.RECONVERGENT B0 ;  /* 0x0000000000007941 */ /* 0x000fea0003800200 */
.L_x_0:
[----:B------:R-:W-:Y:S01]  /*02e0*/  ISETP.NE.AND P0, PT, R2, UR4, PT ;  /* 0x0000000402007c0c */ /* 0x000fe2000bf05270 */
[----:B------:R-:W0:-:S12]  /*02f0*/  LDCU.64 UR4, c[0x0][0x358] ;  /* 0x00006b00ff0477ac */ /* 0x000e180008000a00 */
[----:B------:R-:W-:Y:S05]  /*0300*/  @P0 BRA `(.L_x_2) ;  /* 0x00000000002c0947 */ /* 0x000fea0003800000 */
[----:B------:R-:W1:Y:S01]  /*0310*/  LDCU.64 UR8, c[0x0][0x3a8] ;  /* 0x00007500ff0877ac */ /* 0x000e620008000a00 */
[----:B------:R-:W-:Y:S01]  /*0320*/  IMAD R0, R3, UR6, R0 ;  /* 0x0000000603007c24 */ /* 0x000fe2000f8e0200 */
[----:B------:R-:W-:-:S03]  /*0330*/  MOV R4, 0x10 ;  /* 0x0000001000047802 */ /* 0x000fc60000000f00 */
[----:B------:R-:W-:-:S05]  /*0340*/  IMAD R0, R0, 0x3, RZ ;  /* 0x0000000300007824 */ /* 0x000fca00078e02ff */
[----:B-1----:R-:W-:-:S04]  /*0350*/  IADD3 R2, P0, PT, R0, UR8, RZ ;  /* 0x0000000800027c10 */ /* 0x002fc8000ff1e0ff */
[----:B------:R-:W-:Y:S02]  /*0360*/  LEA.HI.X.SX32 R3, R0, UR9, 0x1, P0 ;  /* 0x0000000900037c11 */ /* 0x000fe400080f0eff */
[----:B------:R-:W-:-:S05]  /*0370*/  PRMT R0, R4, 0x7610, R0 ;  /* 0x0000761004007816 */ /* 0x000fca0000000000 */
[----:B0-----:R-:W-:Y:S04]  /*0380*/  STG.E.U8 desc[UR4][R2.64], R0 ;  /* 0x0000000002007986 */ /* 0x001fe8000c101104 */
[----:B------:R-:W-:Y:S04]  /*0390*/  STG.E.U8 desc[UR4][R2.64+0x1], R0 ;  /* 0x0000010002007986 */ /* 0x000fe8000c101104 */
[----:B------:R-:W-:Y:S01]  /*03a0*/  STG.E.U8 desc[UR4][R2.64+0x2], R0 ;  /* 0x0000020002007986 */ /* 0x000fe2000c101104 */
[----:B------:R-:W-:Y:S05]  /*03b0*/  EXIT ;  /* 0x000000000000794d */ /* 0x000fea0003800000 */
.L_x_2:
[----:B------:R-:W-:Y:S01]  /*03c0*/  LOP3.LUT R2, R2, 0xf, RZ, 0xc0, !PT ;  /* 0x0000000f02027812 */ /* 0x000fe200078ec0ff */
[----:B------:R-:W1:Y:S01]  /*03d0*/  LDCU.64 UR8, c[0x0][0x3a8] ;  /* 0x00007500ff0877ac */ /* 0x000e620008000a00 */
[----:B------:R-:W-:-:S03]  /*03e0*/  IMAD R0, R3, UR6, R0 ;  /* 0x0000000603007c24 */ /* 0x000fc6000f8e0200 */
[----:B------:R-:W-:Y:S02]  /*03f0*/  IMAD R2, R2, 0xc, RZ ;  /* 0x0000000c02027824 */ /* 0x000fe400078e02ff */
[----:B------:R-:W-:-:S03]  /*0400*/  IMAD R0, R0, 0x3, RZ ;  /* 0x0000000300007824 */ /* 0x000fc600078e02ff */
[C---:B------:R-:W-:Y:S02]  /*0410*/  ISETP.EQ.AND P2, PT, R2.reuse, -0x8, PT ;  /* 0xfffffff80200780c */ /* 0x040fe40003f42270 */
[C---:B------:R-:W-:Y:S02]  /*0420*/  ISETP.EQ.AND P4, PT, R2.reuse, -0x4, PT ;  /* 0xfffffffc0200780c */ /* 0x040fe40003f82270 */
[C---:B------:R-:W-:Y:S02]  /*0430*/  ISETP.EQ.AND P6, PT, R2.reuse, RZ, PT ;  /* 0x000000ff0200720c */ /* 0x040fe40003fc2270 */
[C---:B------:R-:W-:Y:S02]  /*0440*/  ISETP.EQ.AND P5, PT, R2.reuse, 0x4, PT ;  /* 0x000000040200780c */ /* 0x040fe40003fa2270 */
[C---:B------:R-:W-:Y:S02]  /*0450*/  ISETP.EQ.AND P3, PT, R2.reuse, 0x8, PT ;  /* 0x000000080200780c */ /* 0x040fe40003f62270 */
[----:B------:R-:W-:-:S02]  /*0460*/  ISETP.EQ.AND P0, PT, R2, 0xc, PT ;  /* 0x0000000c0200780c */ /* 0x000fc40003f02270 */
[C---:B------:R-:W-:Y:S01]  /*0470*/  ISETP.EQ.AND P1, PT, R2.reuse, 0x10, PT ;  /* 0x000000100200780c */ /* 0x040fe20003f22270 */
[----:B------:R-:W-:Y:S01]  /*0480*/  @P2 IMAD.MOV.U32 R9, RZ, RZ, 0x42 ;  /* 0x00000042ff092424 */ /* 0x000fe200078e00ff */
[C---:B------:R-:W-:Y:S01]  /*0490*/  ISETP.EQ.AND P2, PT, R2.reuse, 0x14, PT ;  /* 0x000000140200780c */ /* 0x040fe20003f42270 */
[----:B------:R-:W-:Y:S02]  /*04a0*/  @P4 IMAD.MOV.U32 R7, RZ, RZ, 0x42 ;  /* 0x00000042ff074424 */ /* 0x000fe400078e00ff */
[----:B------:R-:W-:Y:S01]  /*04b0*/  @P4 IMAD.MOV.U32 R9, RZ, RZ, 0x1e ;  /* 0x0000001eff094424 */ /* 0x000fe200078e00ff */
[C---:B------:R-:W-:Y:S01]  /*04c0*/  ISETP.EQ.AND P4, PT, R2.reuse, 0x18, PT ;  /* 0x000000180200780c */ /* 0x040fe20003f82270 */
[----:B------:R-:W-:Y:S01]  /*04d0*/  @P6 IMAD.MOV.U32 R5, RZ, RZ, 0x42 ;  /* 0x00000042ff056424 */ /* 0x000fe200078e00ff */
[----:B------:R-:W-:Y:S01]  /*04e0*/  @P5 MOV R5, 0x1e ;  /* 0x0000001e00055802 */ /* 0x000fe20000000f00 */
[----:B------:R-:W-:Y:S01]  /*04f0*/  @P6 IMAD.MOV.U32 R7, RZ, RZ, 0x1e ;  /* 0x0000001eff076424 */ /* 0x000fe200078e00ff */
[----:B------:R-:W-:Y:S01]  /*0500*/  @P5 MOV R7, 0xf ;  /* 0x0000000f00075802 */ /* 0x000fe20000000f00 */
[----:B------:R-:W-:Y:S01]  /*0510*/  @P6 IMAD.MOV.U32 R9, RZ, RZ, 0xf ;  /* 0x0000000fff096424 */ /* 0x000fe200078e00ff */
[C---:B------:R-:W-:Y:S01]  /*0520*/  ISETP.EQ.AND P6, PT, R2.reuse, 0x1c, PT ;  /* 0x0000001c0200780c */ /* 0x040fe20003fc2270 */
[----:B------:R-:W-:Y:S01]  /*0530*/  @P3 IMAD.MOV.U32 R5, RZ, RZ, 0xf ;  /* 0x0000000fff053424 */ /* 0x000fe200078e00ff */
[----:B------:R-:W-:Y:S01]  /*0540*/  @P5 MOV R9, 0x19 ;  /* 0x0000001900095802 */ /* 0x000fe20000000f00 */
[----:B------:R-:W-:Y:S01]  /*0550*/  @P3 IMAD.MOV.U32 R7, RZ, RZ, 0x19 ;  /* 0x00000019ff073424 */ /* 0x000fe200078e00ff */
[C---:B------:R-:W-:Y:S01]  /*0560*/  ISETP.EQ.AND P5, PT, R2.reuse, 0x20, PT ;  /* 0x000000200200780c */ /* 0x040fe20003fa2270 */
[----:B------:R-:W-:Y:S01]  /*0570*/  @P3 IMAD.MOV.U32 R9, RZ, RZ, 0x7 ;  /* 0x00000007ff093424 */ /* 0x000fe200078e00ff */
[----:B------:R-:W-:Y:S01]  /*0580*/  ISETP.EQ.AND P3, PT, R2, 0x24, PT ;  /* 0x000000240200780c */ /* 0x000fe20003f62270 */
[----:B------:R-:W-:-:S02]  /*0590*/  @P0 IMAD.MOV.U32 R5, RZ, RZ, 0x19 ;  /* 0x00000019ff050424 */ /* 0x000fc400078e00ff */
        /* <DEDUP_REMOVED lines=29> */
[----:B------:R-:W-:Y:S01]  /*0770*/  @P0 IMAD.MOV.U32 R9, RZ, RZ, RZ ;  /* 0x000000ffff090224 */ /* 0x000fe200078e00ff */
[----:B------:R-:W-:Y:S01]  /*0780*/  @P1 MOV R7, RZ ;  /* 0x000000ff00071202 */ /* 0x000fe20000000f00 */
[----:B------:R-:W-:Y:S01]  /*0790*/  @P1 IMAD.MOV.U32 R5, RZ, RZ, 0x49 ;  /* 0x00000049ff051424 */ /* 0x000fe200078e00ff */
[C---:B------:R-:W-:Y:S01]  /*07a0*/  ISETP.EQ.AND P0, PT, R2.reuse, 0x44, PT ;  /* 0x000000440200780c */ /* 0x040fe20003f02270 */
[----:B------:R-:W-:Y:S01]  /*07b0*/  @P1 IMAD.MOV.U32 R9, RZ, RZ, 0x7 ;  /* 0x00000007ff091424 */ /* 0x000fe200078e00ff */
[----:B------:R-:W-:Y:S01]  /*07c0*/  @P2 MOV R7, 0x7 ;  /* 0x0000000700072802 */ /* 0x000fe20000000f00 */
[----:B------:R-:W-:Y:S01]  /*07d0*/  @P2 IMAD.MOV.U32 R5, RZ, RZ, RZ ;  /* 0x000000ffff052224 */ /* 0x000fe200078e00ff */
[C---:B------:R-:W-:Y:S01]  /*07e0*/  ISETP.EQ.AND P1, PT, R2.reuse, 0x48, PT ;  /* 0x000000480200780c */ /* 0x040fe20003f22270 */
        /* <DEDUP_REMOVED lines=97> */
[C---:B------:R-:W-:Y:S01]  /*0e00*/  ISETP.EQ.AND P5, PT, R2.reuse, 0xac, PT ;  /* 0x000000ac0200780c */ /* 0x040fe20003fa2270 */
[----:B------:R-:W-:Y:S01]  /*0e10*/  @P3 IMAD.MOV.U32 R5, RZ, RZ, 0xaa ;  /* 0x000000aaff053424 */ /* 0x000fe200078e00ff */
[----:B------:R-:W-:Y:S01]  /*0e20*/  @P3 MOV R7, RZ ;  /* 0x000000ff00073202 */ /* 0x000fe20000000f00 */
        /* <DEDUP_REMOVED lines=25> */
[----:B------:R-:W-:Y:S01]  /*0fc0*/  ISETP.EQ.AND P5, PT, R2, 0xc8, PT ;  /* 0x000000c80200780c */ /* 0x000fe20003fa2270 */
[----:B------:R-:W-:Y:S01]  /*0fd0*/  @P3 IMAD.MOV.U32 R5, RZ, RZ, RZ ;  /* 0x000000ffff053224 */ /* 0x000fe200078e00ff */
[----:B------:R-:W-:Y:S01]  /*0fe0*/  @P3 MOV R7, 0x6a ;  /* 0x0000006a00073802 */ /* 0x000fe20000000f00 */
[----:B------:R-:W-:Y:S01]  /*0ff0*/  @P3 IMAD.MOV.U32 R9, RZ, RZ, 0x34 ;  /* 0x00000034ff093424 */ /* 0x000fe200078e00ff */
[----:B------:R-:W-:Y:S01]  /*1000*/  @P0 MOV R7, 0x34 ;  /* 0x0000003400070802 */ /* 0x000fe20000000f00 */
[----:B------:R-:W-:Y:S01]  /*1010*/  @P0 IMAD.MOV.U32 R5, RZ, RZ, 0x6a ;  /* 0x0000006aff050424 */ /* 0x000fe200078e00ff */
[----:B------:R-:W-:Y:S01]  /*1020*/  @P1 MOV R7, 0x3 ;  /* 0x0000000300071802 */ /* 0x000fe20000000f00 */
[----:B------:R-:W-:Y:S01]  /*1030*/  @P0 IMAD.MOV.U32 R9, RZ, RZ, 0x3 ;  /* 0x00000003ff090424 */ /* 0x000fe200078e00ff */
[C---:B-1----:R-:W-:Y:S01]  /*1040*/  IADD3 R2, P0, PT, R0.reuse, UR8, RZ ;  /* 0x0000000800027c10 */ /* 0x042fe2000ff1e0ff */
[----:B------:R-:W-:Y:S01]  /*1050*/  @P1 IMAD.MOV.U32 R5, RZ, RZ, 0x34 ;  /* 0x00000034ff051424 */ /* 0x000fe200078e00ff */
[-C--:B------:R-:W-:Y:S01]  /*1060*/  @P2 MOV R7, R1.reuse ;  /* 0x0000000100072202 */ /* 0x080fe20000000f00 */
[----:B------:R-:W-:Y:S01]  /*1070*/  @P2 IMAD.MOV.U32 R5, RZ, RZ, 0x3 ;  /* 0x00000003ff052424 */ /* 0x000fe200078e00ff */
[-C--:B------:R-:W-:Y:S01]  /*1080*/  @P4 MOV R7, R1.reuse ;  /* 0x0000000100074202 */ /* 0x080fe20000000f00 */
[--C-:B------:R-:W-:Y:S01]  /*1090*/  @P4 IMAD.MOV.U32 R5, RZ, RZ, R1.reuse ;  /* 0x000000ffff054224 */ /* 0x100fe200078e0001 */
[----:B------:R-:W-:Y:S01]  /*10a0*/  LEA.HI.X.SX32 R3, R0, UR9, 0x1, P0 ;  /* 0x0000000900037c11 */ /* 0x000fe200080f0eff */
[--C-:B------:R-:W-:Y:S01]  /*10b0*/  @P1 IMAD.MOV.U32 R9, RZ, RZ, R1.reuse ;  /* 0x000000ffff091224 */ /* 0x100fe200078e0001 */
[----:B------:R-:W-:Y:S01]  /*10c0*/  @P6 MOV R7, R1 ;  /* 0x0000000100076202 */ /* 0x000fe20000000f00 */
[----:B------:R-:W-:-:S02]  /*10d0*/  @P6 IMAD.MOV.U32 R5, RZ, RZ, R1 ;  /* 0x000000ffff056224 */ /* 0x000fc400078e0001 */
[--C-:B------:R-:W-:Y:S02]  /*10e0*/  @P2 IMAD.MOV.U32 R9, RZ, RZ, R1.reuse ;  /* 0x000000ffff092224 */ /* 0x100fe400078e0001 */
[--C-:B------:R-:W-:Y:S01]  /*10f0*/  @P5 IMAD.MOV.U32 R5, RZ, RZ, R1.reuse ;  /* 0x000000ffff055224 */ /* 0x100fe200078e0001 */
[----:B0-----:R-:W-:Y:S01]  /*1100*/  STG.E.U8 desc[UR4][R2.64+0x1], R7 ;  /* 0x0000010702007986 */ /* 0x001fe2000c101104 */
[----:B------:R-:W-:-:S03]  /*1110*/  @P4 IMAD.MOV.U32 R9, RZ, RZ, R1 ;  /* 0x000000ffff094224 */ /* 0x000fc600078e0001 */
[----:B------:R-:W-:Y:S04]  /*1120*/  STG.E.U8 desc[UR4][R2.64], R5 ;  /* 0x0000000502007986 */ /* 0x000fe8000c101104 */
[----:B------:R-:W-:Y:S01]  /*1130*/  STG.E.U8 desc[UR4][R2.64+0x2], R9 ;  /* 0x0000020902007986 */ /* 0x000fe2000c101104 */
[----:B------:R-:W-:Y:S05]  /*1140*/  EXIT ;  /* 0x000000000000794d */ /* 0x000fea0003800000 */
.L_x_3:
[----:B------:R-:W-:-:S00]  /*1150*/  BRA `(.L_x_3) ;  /* 0xfffffffc00fc7947 */ /* 0x000fc0000383ffff */
[----:B------:R-:W-:-:S00]  /*1160*/  NOP ;  /* 0x0000000000007918 */ /* 0x000fc00000000000 */
        /* <DEDUP_REMOVED lines=9> */
.L_x_4:


//--------------------- .nv.shared.reserved.0     --------------------------
	.section	.nv.shared.reserved.0,"aw",@nobits
	.weak		__nv_reservedSMEM_offset_0_alias
	.size		__nv_reservedSMEM_offset_0_alias, 0, 64
	.other		__nv_reservedSMEM_offset_0_alias,@"STO_CUDA_RESERVED_SHARED STV_DEFAULT"
__nv_reservedSMEM_offset_0_alias:
	.zero		0
	.zero		64


//--------------------- .nv.constant0._Z22compute_mandelbrot_gpuddddiiPh --------------------------
	.section	.nv.constant0._Z22compute_mandelbrot_gpuddddiiPh,"a",@progbits
	.sectionflags	@""
	.align	4
.nv.constant0._Z22compute_mandelbrot_gpuddddiiPh:
	.zero		944


//--------------------- SYMBOLS --------------------------

	.type		.nv.reservedSmem.offset0,@object
	.size		.nv.reservedSmem.offset0,0x4
